//
// Generated by NVIDIA NVVM Compiler
//
// Compiler Build ID: CL-36424714
// Cuda compilation tools, release 13.0, V13.0.88
// Based on NVVM 20.0.0
//

.version 9.0
.target sm_100
.address_size 64

	// .globl	_Z4testd
.global .align 4 .b8 precalc_xorwow_matrix[102400];
.global .align 4 .b8 precalc_xorwow_offset_matrix[102400];
.global .align 4 .b8 mrg32k3aM1[2304];
.global .align 4 .b8 mrg32k3aM2[2304];
.global .align 4 .b8 mrg32k3aM1SubSeq[2016];
.global .align 4 .b8 mrg32k3aM2SubSeq[2016];
.global .align 4 .b8 mrg32k3aM1Seq[2304];
.global .align 4 .b8 mrg32k3aM2Seq[2304];
.const .align 8 .b8 __cr_lgamma_table[72];

.visible .entry _Z4testd(
	.param .f64 _Z4testd_param_0
)
{



}


// ===== COMPILED SASS (sm_100) =====

	.target	sm_100

	.elftype	@"ET_EXEC"


//--------------------- .note.nv.tkinfo           --------------------------
	.section	.note.nv.tkinfo,"",@"SHT_NOTE"
	.sectionflags	@"SHF_NOTE_NV_TKINFO"
	.tkinfo
        /*0018*/ 	.word	0x00000002
        /*0030*/ 	.string	""
        /*0030*/ 	.string	"ptxas"
        /*0030*/ 	.string	"Cuda compilation tools, release 13.0, V13.0.88"
        /*0030*/ 	.string	"Build cuda_13.0.r13.0/compiler.36424714_0"
        /*0030*/ 	.string	"-arch sm_100 -m 64 "



//--------------------- .note.nv.cuinfo           --------------------------
	.section	.note.nv.cuinfo,"",@"SHT_NOTE"
	.sectionflags	@"SHF_NOTE_NV_CUINFO"
        /*0018*/ 	.short	0x0002
        /*001a*/ 	.short	0x0064
        /*001c*/ 	.short	0x0082
	.zero		2


//--------------------- .nv.info                  --------------------------
	.section	.nv.info,"",@"SHT_CUDA_INFO"
	.align	4


	//----- nvinfo : EIATTR_REGCOUNT
	.align		4
        /*0000*/ 	.byte	0x04, 0x2f
        /*0002*/ 	.short	(.L_10 - .L_9)
	.align		4
.L_9:
        /*0004*/ 	.word	index@(_Z4testd)
        /*0008*/ 	.word	0x00000004


	//----- nvinfo : EIATTR_FRAME_SIZE
	.align		4
.L_10:
        /*000c*/ 	.byte	0x04, 0x11
        /*000e*/ 	.short	(.L_12 - .L_11)
	.align		4
.L_11:
        /*0010*/ 	.word	index@(_Z4testd)
        /*0014*/ 	.word	0x00000000


	//----- nvinfo : EIATTR_MIN_STACK_SIZE
	.align		4
.L_12:
        /*0018*/ 	.byte	0x04, 0x12
        /*001a*/ 	.short	(.L_14 - .L_13)
	.align		4
.L_13:
        /*001c*/ 	.word	index@(_Z4testd)
        /*0020*/ 	.word	0x00000000
.L_14:


//--------------------- .nv.compat                --------------------------
	.section	.nv.compat,"",@"SHT_CUDA_COMPAT_INFO"
	.align	4
        /*0000*/ 	.byte	0x02, 0x09, 0x00, 0x00, 0x02, 0x02, 0x01, 0x00, 0x02, 0x05, 0x05, 0x00, 0x03, 0x07, 0x01, 0x01
        /*0010*/ 	.byte	0x02, 0x03, 0x00, 0x00, 0x02, 0x06, 0x01, 0x00, 0x04, 0x0b, 0x08, 0x00, 0x09, 0x00, 0x00, 0x00
        /*0020*/ 	.byte	0x00, 0x00, 0x00, 0x00


//--------------------- .nv.info._Z4testd         --------------------------
	.section	.nv.info._Z4testd,"",@"SHT_CUDA_INFO"
	.sectionflags	@""
	.align	4


	//----- nvinfo : EIATTR_CUDA_API_VERSION
	.align		4
        /*0000*/ 	.byte	0x04, 0x37
        /*0002*/ 	.short	(.L_16 - .L_15)
.L_15:
        /*0004*/ 	.word	0x00000082


	//----- nvinfo : EIATTR_KPARAM_INFO
	.align		4
.L_16:
        /*0008*/ 	.byte	0x04, 0x17
        /*000a*/ 	.short	(.L_18 - .L_17)
.L_17:
        /*000c*/ 	.word	0x00000000
        /*0010*/ 	.short	0x0000
        /*0012*/ 	.short	0x0000
        /*0014*/ 	.byte	0x00, 0xf0, 0x21, 0x00


	//----- nvinfo : EIATTR_SPARSE_MMA_MASK
	.align		4
.L_18:
        /*0018*/ 	.byte	0x03, 0x50
        /*001a*/ 	.short	0x0000


	//----- nvinfo : EIATTR_MAXREG_COUNT
	.align		4
        /*001c*/ 	.byte	0x03, 0x1b
        /*001e*/ 	.short	0x00ff


	//----- nvinfo : EIATTR_MERCURY_ISA_VERSION
	.align		4
        /*0020*/ 	.byte	0x03, 0x5f
        /*0022*/ 	.short	0x0101


	//----- nvinfo : EIATTR_VRC_CTA_INIT_COUNT
	.align		4
        /*0024*/ 	.byte	0x02, 0x4a
	.zero		1
	.zero		1


	//----- nvinfo : EIATTR_EXIT_INSTR_OFFSETS
	.align		4
        /*0028*/ 	.byte	0x04, 0x1c
        /*002a*/ 	.short	(.L_20 - .L_19)


	//   ....[0]....
.L_19:
        /*002c*/ 	.word	0x00000010


	//----- nvinfo : EIATTR_CBANK_PARAM_SIZE
	.align		4
.L_20:
        /*0030*/ 	.byte	0x03, 0x19
        /*0032*/ 	.short	0x0008


	//----- nvinfo : EIATTR_PARAM_CBANK
	.align		4
        /*0034*/ 	.byte	0x04, 0x0a
        /*0036*/ 	.short	(.L_22 - .L_21)
	.align		4
.L_21:
        /*0038*/ 	.word	index@(.nv.constant0._Z4testd)
        /*003c*/ 	.short	0x0380
        /*003e*/ 	.short	0x0008


	//----- nvinfo : EIATTR_SW_WAR
	.align		4
.L_22:
        /*0040*/ 	.byte	0x04, 0x36
        /*0042*/ 	.short	(.L_24 - .L_23)
.L_23:
        /*0044*/ 	.word	0x00000008
.L_24:


//--------------------- .nv.callgraph             --------------------------
	.section	.nv.callgraph,"",@"SHT_CUDA_CALLGRAPH"
	.align	4
	.sectionentsize	8
	.align		4
        /*0000*/ 	.word	0x00000000
	.align		4
        /*0004*/ 	.word	0xffffffff
	.align		4
        /*0008*/ 	.word	0x00000000
	.align		4
        /*000c*/ 	.word	0xfffffffe
	.align		4
        /*0010*/ 	.word	0x00000000
	.align		4
        /*0014*/ 	.word	0xfffffffd
	.align		4
        /*0018*/ 	.word	0x00000000
	.align		4
        /*001c*/ 	.word	0xfffffffc


//--------------------- .nv.constant4             --------------------------
	.section	.nv.constant4,"a",@progbits
	.align	8
	.align		8
.nv.constant4:
        /*0000*/ 	.dword	precalc_xorwow_matrix
	.align		8
        /*0008*/ 	.dword	precalc_xorwow_offset_matrix
	.align		8
        /*0010*/ 	.dword	mrg32k3aM1
	.align		8
        /*0018*/ 	.dword	mrg32k3aM2
	.align		8
        /*0020*/ 	.dword	mrg32k3aM1SubSeq
	.align		8
        /*0028*/ 	.dword	mrg32k3aM2SubSeq
	.align		8
        /*0030*/ 	.dword	mrg32k3aM1Seq
	.align		8
        /*0038*/ 	.dword	mrg32k3aM2Seq


//--------------------- .nv.constant3             --------------------------
	.section	.nv.constant3,"a",@progbits
	.align	8
.nv.constant3:
	.type		__cr_lgamma_table,@object
	.size		__cr_lgamma_table,(.L_8 - __cr_lgamma_table)
__cr_lgamma_table:
        /*0000*/ 	.byte	0x00, 0x00, 0x00, 0x00, 0x00, 0x00, 0x00, 0x00, 0x00, 0x00, 0x00, 0x00, 0x00, 0x00, 0x00, 0x00
        /*0010*/ 	.byte	0xef, 0x39, 0xfa, 0xfe, 0x42, 0x2e, 0xe6, 0x3f, 0x02, 0x20, 0x2a, 0xfa, 0x0b, 0xab, 0xfc, 0x3f
        /*0020*/ 	.byte	0xf9, 0x2c, 0x92, 0x7c, 0xa7, 0x6c, 0x09, 0x40, 0xc9, 0x79, 0x44, 0x3c, 0x64, 0x26, 0x13, 0x40
        /*0030*/ 	.byte	0xca, 0x01, 0xcf, 0x3a, 0x27, 0x51, 0x1a, 0x40, 0x30, 0xcc, 0x2d, 0xf3, 0xe1, 0x0c, 0x21, 0x40
        /*0040*/ 	.byte	0x0d, 0xb7, 0xfc, 0x82, 0x8e, 0x35, 0x25, 0x40
.L_8:


//--------------------- .text._Z4testd            --------------------------
	.section	.text._Z4testd,"ax",@progbits
	.align	128
        .global         _Z4testd
        .type           _Z4testd,@function
        .size           _Z4testd,(.L_x_1 - _Z4testd)
        .other          _Z4testd,@"STO_CUDA_ENTRY STV_DEFAULT"
_Z4testd:
.text._Z4testd:
[----:B------:R-:W-:Y:S01]  /*0000*/  LDC R1, c[0x0][0x37c] ;  /* 0x0000df00ff017b82 */ /* 0x000fe20000000800 */
[----:B------:R-:W-:Y:S05]  /*0010*/  EXIT ;  /* 0x000000000000794d */ /* 0x000fea0003800000 */
.L_x_0:
[----:B------:R-:W-:-:S00]  /*0020*/  BRA `(.L_x_0) ;  /* 0xfffffffc00fc7947 */ /* 0x000fc0000383ffff */
[----:B------:R-:W-:-:S00]  /*0030*/  NOP ;  /* 0x0000000000007918 */ /* 0x000fc00000000000 */
        /* <DEDUP_REMOVED lines=12> */
.L_x_1:


//--------------------- .nv.global.init           --------------------------
	.section	.nv.global.init,"aw",@progbits
	.align	4
.nv.global.init:
	.type		mrg32k3aM1SubSeq,@object
	.size		mrg32k3aM1SubSeq,(mrg32k3aM2SubSeq - mrg32k3aM1SubSeq)
mrg32k3aM1SubSeq:
        /*0000*/ 	.byte	0x0b, 0xcc, 0xee, 0x04, 0x73, 0x29, 0x8b, 0x6f, 0xf6, 0x53, 0x03, 0xf6, 0x23, 0xf6, 0xea, 0xda
        /* <DEDUP_REMOVED lines=125> */
	.type		mrg32k3aM2SubSeq,@object
	.size		mrg32k3aM2SubSeq,(mrg32k3aM1 - mrg32k3aM2SubSeq)
mrg32k3aM2SubSeq:
        /* <DEDUP_REMOVED lines=126> */
	.type		mrg32k3aM1,@object
	.size		mrg32k3aM1,(mrg32k3aM1Seq - mrg32k3aM1)
mrg32k3aM1:
        /* <DEDUP_REMOVED lines=144> */
	.type		mrg32k3aM1Seq,@object
	.size		mrg32k3aM1Seq,(mrg32k3aM2 - mrg32k3aM1Seq)
mrg32k3aM1Seq:
        /* <DEDUP_REMOVED lines=144> */
	.type		mrg32k3aM2,@object
	.size		mrg32k3aM2,(mrg32k3aM2Seq - mrg32k3aM2)
mrg32k3aM2:
        /* <DEDUP_REMOVED lines=144> */
	.type		mrg32k3aM2Seq,@object
	.size		mrg32k3aM2Seq,(precalc_xorwow_matrix - mrg32k3aM2Seq)
mrg32k3aM2Seq:
        /* <DEDUP_REMOVED lines=144> */
	.type		precalc_xorwow_matrix,@object
	.size		precalc_xorwow_matrix,(precalc_xorwow_offset_matrix - precalc_xorwow_matrix)
precalc_xorwow_matrix:
        /* <DEDUP_REMOVED lines=6400> */
	.type		precalc_xorwow_offset_matrix,@object
	.size		precalc_xorwow_offset_matrix,(.L_1 - precalc_xorwow_offset_matrix)
precalc_xorwow_offset_matrix:
        /* <DEDUP_REMOVED lines=6400> */
.L_1:


//--------------------- .nv.shared.reserved.0     --------------------------
	.section	.nv.shared.reserved.0,"aw",@nobits
	.weak		__nv_reservedSMEM_offset_0_alias
	.size		__nv_reservedSMEM_offset_0_alias, 0, 64
	.other		__nv_reservedSMEM_offset_0_alias,@"STO_CUDA_RESERVED_SHARED STV_DEFAULT"
__nv_reservedSMEM_offset_0_alias:
	.zero		0
	.zero		64


//--------------------- .nv.constant0._Z4testd    --------------------------
	.section	.nv.constant0._Z4testd,"a",@progbits
	.sectionflags	@""
	.align	4
.nv.constant0._Z4testd:
	.zero		904


//--------------------- SYMBOLS --------------------------

	.type		.nv.reservedSmem.offset0,@object
	.size		.nv.reservedSmem.offset0,0x4
